//
// Generated by NVIDIA NVVM Compiler
//
// Compiler Build ID: CL-36424714
// Cuda compilation tools, release 13.0, V13.0.88
// Based on NVVM 20.0.0
//

.version 9.0
.target sm_100
.address_size 64

	// .globl	_Z3foo1S

.visible .entry _Z3foo1S(
	.param .align 8 .b8 _Z3foo1S_param_0[16]
)
{
	.reg .b32 	%r<7>;
	.reg .b64 	%rd<8>;

	ld.param.u64 	%rd1, [_Z3foo1S_param_0+8];
	ld.param.u64 	%rd2, [_Z3foo1S_param_0];
	cvta.to.global.u64 	%rd3, %rd2;
	cvta.to.global.u64 	%rd4, %rd1;
	mov.u32 	%r1, %tid.x;
	mov.u32 	%r2, %ntid.x;
	mov.u32 	%r3, %ctaid.x;
	mad.lo.s32 	%r4, %r2, %r3, %r1;
	mul.wide.u32 	%rd5, %r4, 4;
	add.s64 	%rd6, %rd4, %rd5;
	ld.global.u32 	%r5, [%rd6];
	add.s32 	%r6, %r5, %r1;
	add.s64 	%rd7, %rd3, %rd5;
	st.global.u32 	[%rd7], %r6;
	st.global.u32 	[%rd6], %r1;
	ret;

}


// ===== COMPILED SASS (sm_100) =====

	.target	sm_100

	.elftype	@"ET_EXEC"


//--------------------- .note.nv.tkinfo           --------------------------
	.section	.note.nv.tkinfo,"",@"SHT_NOTE"
	.sectionflags	@"SHF_NOTE_NV_TKINFO"
	.tkinfo
        /*0018*/ 	.word	0x00000002
        /*0030*/ 	.string	""
        /*0030*/ 	.string	"ptxas"
        /*0030*/ 	.string	"Cuda compilation tools, release 13.0, V13.0.88"
        /*0030*/ 	.string	"Build cuda_13.0.r13.0/compiler.36424714_0"
        /*0030*/ 	.string	"-arch sm_100 -m 64 "



//--------------------- .note.nv.cuinfo           --------------------------
	.section	.note.nv.cuinfo,"",@"SHT_NOTE"
	.sectionflags	@"SHF_NOTE_NV_CUINFO"
        /*0018*/ 	.short	0x0002
        /*001a*/ 	.short	0x0064
        /*001c*/ 	.short	0x0082
	.zero		2


//--------------------- .nv.info                  --------------------------
	.section	.nv.info,"",@"SHT_CUDA_INFO"
	.align	4


	//----- nvinfo : EIATTR_REGCOUNT
	.align		4
        /*0000*/ 	.byte	0x04, 0x2f
        /*0002*/ 	.short	(.L_1 - .L_0)
	.align		4
.L_0:
        /*0004*/ 	.word	index@(_Z3foo1S)
        /*0008*/ 	.word	0x0000000c


	//----- nvinfo : EIATTR_FRAME_SIZE
	.align		4
.L_1:
        /*000c*/ 	.byte	0x04, 0x11
        /*000e*/ 	.short	(.L_3 - .L_2)
	.align		4
.L_2:
        /*0010*/ 	.word	index@(_Z3foo1S)
        /*0014*/ 	.word	0x00000000


	//----- nvinfo : EIATTR_MIN_STACK_SIZE
	.align		4
.L_3:
        /*0018*/ 	.byte	0x04, 0x12
        /*001a*/ 	.short	(.L_5 - .L_4)
	.align		4
.L_4:
        /*001c*/ 	.word	index@(_Z3foo1S)
        /*0020*/ 	.word	0x00000000
.L_5:


//--------------------- .nv.compat                --------------------------
	.section	.nv.compat,"",@"SHT_CUDA_COMPAT_INFO"
	.align	4
        /*0000*/ 	.byte	0x02, 0x09, 0x00, 0x00, 0x02, 0x02, 0x01, 0x00, 0x02, 0x05, 0x05, 0x00, 0x03, 0x07, 0x01, 0x01
        /*0010*/ 	.byte	0x02, 0x03, 0x00, 0x00, 0x02, 0x06, 0x01, 0x00, 0x04, 0x0b, 0x08, 0x00, 0x09, 0x00, 0x00, 0x00
        /*0020*/ 	.byte	0x00, 0x00, 0x00, 0x00


//--------------------- .nv.info._Z3foo1S         --------------------------
	.section	.nv.info._Z3foo1S,"",@"SHT_CUDA_INFO"
	.sectionflags	@""
	.align	4


	//----- nvinfo : EIATTR_CUDA_API_VERSION
	.align		4
        /*0000*/ 	.byte	0x04, 0x37
        /*0002*/ 	.short	(.L_7 - .L_6)
.L_6:
        /*0004*/ 	.word	0x00000082


	//----- nvinfo : EIATTR_KPARAM_INFO
	.align		4
.L_7:
        /*0008*/ 	.byte	0x04, 0x17
        /*000a*/ 	.short	(.L_9 - .L_8)
.L_8:
        /*000c*/ 	.word	0x00000000
        /*0010*/ 	.short	0x0000
        /*0012*/ 	.short	0x0000
        /*0014*/ 	.byte	0x00, 0xf0, 0x41, 0x00


	//----- nvinfo : EIATTR_SPARSE_MMA_MASK
	.align		4
.L_9:
        /*0018*/ 	.byte	0x03, 0x50
        /*001a*/ 	.short	0x0000


	//----- nvinfo : EIATTR_MAXREG_COUNT
	.align		4
        /*001c*/ 	.byte	0x03, 0x1b
        /*001e*/ 	.short	0x00ff


	//----- nvinfo : EIATTR_MERCURY_ISA_VERSION
	.align		4
        /*0020*/ 	.byte	0x03, 0x5f
        /*0022*/ 	.short	0x0101


	//----- nvinfo : EIATTR_VRC_CTA_INIT_COUNT
	.align		4
        /*0024*/ 	.byte	0x02, 0x4a
	.zero		1
	.zero		1


	//----- nvinfo : EIATTR_EXIT_INSTR_OFFSETS
	.align		4
        /*0028*/ 	.byte	0x04, 0x1c
        /*002a*/ 	.short	(.L_11 - .L_10)


	//   ....[0]....
.L_10:
        /*002c*/ 	.word	0x000000e0


	//----- nvinfo : EIATTR_CBANK_PARAM_SIZE
	.align		4
.L_11:
        /*0030*/ 	.byte	0x03, 0x19
        /*0032*/ 	.short	0x0010


	//----- nvinfo : EIATTR_PARAM_CBANK
	.align		4
        /*0034*/ 	.byte	0x04, 0x0a
        /*0036*/ 	.short	(.L_13 - .L_12)
	.align		4
.L_12:
        /*0038*/ 	.word	index@(.nv.constant0._Z3foo1S)
        /*003c*/ 	.short	0x0380
        /*003e*/ 	.short	0x0010


	//----- nvinfo : EIATTR_SW_WAR
	.align		4
.L_13:
        /*0040*/ 	.byte	0x04, 0x36
        /*0042*/ 	.short	(.L_15 - .L_14)
.L_14:
        /*0044*/ 	.word	0x00000008
.L_15:


//--------------------- .nv.callgraph             --------------------------
	.section	.nv.callgraph,"",@"SHT_CUDA_CALLGRAPH"
	.align	4
	.sectionentsize	8
	.align		4
        /*0000*/ 	.word	0x00000000
	.align		4
        /*0004*/ 	.word	0xffffffff
	.align		4
        /*0008*/ 	.word	0x00000000
	.align		4
        /*000c*/ 	.word	0xfffffffe
	.align		4
        /*0010*/ 	.word	0x00000000
	.align		4
        /*0014*/ 	.word	0xfffffffd
	.align		4
        /*0018*/ 	.word	0x00000000
	.align		4
        /*001c*/ 	.word	0xfffffffc


//--------------------- .text._Z3foo1S            --------------------------
	.section	.text._Z3foo1S,"ax",@progbits
	.align	128
        .global         _Z3foo1S
        .type           _Z3foo1S,@function
        .size           _Z3foo1S,(.L_x_1 - _Z3foo1S)
        .other          _Z3foo1S,@"STO_CUDA_ENTRY STV_DEFAULT"
_Z3foo1S:
.text._Z3foo1S:
[----:B------:R-:W-:Y:S01]  /*0000*/  LDC R1, c[0x0][0x37c] ;  /* 0x0000df00ff017b82 */ /* 0x000fe20000000800 */
[----:B------:R-:W0:Y:S07]  /*0010*/  S2R R9, SR_TID.X ;  /* 0x0000000000097919 */ /* 0x000e2e0000002100 */
[----:B------:R-:W1:Y:S01]  /*0020*/  LDC.64 R2, c[0x0][0x388] ;  /* 0x0000e200ff027b82 */ /* 0x000e620000000a00 */
[----:B------:R-:W0:Y:S01]  /*0030*/  LDCU UR6, c[0x0][0x360] ;  /* 0x00006c00ff0677ac */ /* 0x000e220008000800 */
[----:B------:R-:W0:Y:S01]  /*0040*/  S2R R0, SR_CTAID.X ;  /* 0x0000000000007919 */ /* 0x000e220000002500 */
[----:B------:R-:W2:Y:S05]  /*0050*/  LDCU.64 UR4, c[0x0][0x358] ;  /* 0x00006b00ff0477ac */ /* 0x000eaa0008000a00 */
[----:B------:R-:W3:Y:S01]  /*0060*/  LDC.64 R4, c[0x0][0x380] ;  /* 0x0000e000ff047b82 */ /* 0x000ee20000000a00 */
[----:B0-----:R-:W-:-:S04]  /*0070*/  IMAD R7, R0, UR6, R9 ;  /* 0x0000000600077c24 */ /* 0x001fc8000f8e0209 */
[----:B-1----:R-:W-:-:S05]  /*0080*/  IMAD.WIDE.U32 R2, R7, 0x4, R2 ;  /* 0x0000000407027825 */ /* 0x002fca00078e0002 */
[----:B--2---:R-:W2:Y:S01]  /*0090*/  LDG.E R0, desc[UR4][R2.64] ;  /* 0x0000000402007981 */ /* 0x004ea2000c1e1900 */
[----:B---3--:R-:W-:Y:S01]  /*00a0*/  IMAD.WIDE.U32 R4, R7, 0x4, R4 ;  /* 0x0000000407047825 */ /* 0x008fe200078e0004 */
[----:B--2---:R-:W-:-:S05]  /*00b0*/  IADD3 R7, PT, PT, R0, R9, RZ ;  /* 0x0000000900077210 */ /* 0x004fca0007ffe0ff */
[----:B------:R-:W-:Y:S04]  /*00c0*/  STG.E desc[UR4][R4.64], R7 ;  /* 0x0000000704007986 */ /* 0x000fe8000c101904 */
[----:B------:R-:W-:Y:S01]  /*00d0*/  STG.E desc[UR4][R2.64], R9 ;  /* 0x0000000902007986 */ /* 0x000fe2000c101904 */
[----:B------:R-:W-:Y:S05]  /*00e0*/  EXIT ;  /* 0x000000000000794d */ /* 0x000fea0003800000 */
.L_x_0:
[----:B------:R-:W-:-:S00]  /*00f0*/  BRA `(.L_x_0) ;  /* 0xfffffffc00fc7947 */ /* 0x000fc0000383ffff */
[----:B------:R-:W-:-:S00]  /*0100*/  NOP ;  /* 0x0000000000007918 */ /* 0x000fc00000000000 */
[----:B------:R-:W-:-:S00]  /*0110*/  NOP ;  /* 0x0000000000007918 */ /* 0x000fc00000000000 */
[----:B------:R-:W-:-:S00]  /*0120*/  NOP ;  /* 0x0000000000007918 */ /* 0x000fc00000000000 */
[----:B------:R-:W-:-:S00]  /*0130*/  NOP ;  /* 0x0000000000007918 */ /* 0x000fc00000000000 */
[----:B------:R-:W-:-:S00]  /*0140*/  NOP ;  /* 0x0000000000007918 */ /* 0x000fc00000000000 */
[----:B------:R-:W-:-:S00]  /*0150*/  NOP ;  /* 0x0000000000007918 */ /* 0x000fc00000000000 */
[----:B------:R-:W-:-:S00]  /*0160*/  NOP ;  /* 0x0000000000007918 */ /* 0x000fc00000000000 */
[----:B------:R-:W-:-:S00]  /*0170*/  NOP ;  /* 0x0000000000007918 */ /* 0x000fc00000000000 */
.L_x_1:


//--------------------- .nv.shared.reserved.0     --------------------------
	.section	.nv.shared.reserved.0,"aw",@nobits
	.weak		__nv_reservedSMEM_offset_0_alias
	.size		__nv_reservedSMEM_offset_0_alias, 0, 64
	.other		__nv_reservedSMEM_offset_0_alias,@"STO_CUDA_RESERVED_SHARED STV_DEFAULT"
__nv_reservedSMEM_offset_0_alias:
	.zero		0
	.zero		64


//--------------------- .nv.constant0._Z3foo1S    --------------------------
	.section	.nv.constant0._Z3foo1S,"a",@progbits
	.sectionflags	@""
	.align	4
.nv.constant0._Z3foo1S:
	.zero		912


//--------------------- SYMBOLS --------------------------

	.type		.nv.reservedSmem.offset0,@object
	.size		.nv.reservedSmem.offset0,0x4
